//
// Generated by NVIDIA NVVM Compiler
//
// Compiler Build ID: CL-36424714
// Cuda compilation tools, release 13.0, V13.0.88
// Based on NVVM 20.0.0
//

.version 9.0
.target sm_100
.address_size 64

	// .globl	_Z5helloPci

.visible .entry _Z5helloPci(
	.param .u64 .ptr .align 1 _Z5helloPci_param_0,
	.param .u32 _Z5helloPci_param_1
)
{
	.local .align 1 .b8 	__local_depot0[13];
	.reg .b64 	%SP;
	.reg .b64 	%SPL;
	.reg .pred 	%p<2>;
	.reg .b16 	%rs<12>;
	.reg .b32 	%r<6>;
	.reg .b64 	%rd<8>;

	mov.u64 	%SPL, __local_depot0;
	ld.param.u64 	%rd2, [_Z5helloPci_param_0];
	ld.param.u32 	%r2, [_Z5helloPci_param_1];
	add.u64 	%rd1, %SPL, 0;
	mov.b16 	%rs1, 72;
	st.local.u8 	[%rd1], %rs1;
	mov.b16 	%rs2, 101;
	st.local.u8 	[%rd1+1], %rs2;
	mov.b16 	%rs3, 108;
	st.local.u8 	[%rd1+2], %rs3;
	st.local.u8 	[%rd1+3], %rs3;
	mov.b16 	%rs4, 111;
	st.local.u8 	[%rd1+4], %rs4;
	mov.b16 	%rs5, 32;
	st.local.u8 	[%rd1+5], %rs5;
	mov.b16 	%rs6, 87;
	st.local.u8 	[%rd1+6], %rs6;
	st.local.u8 	[%rd1+7], %rs4;
	mov.b16 	%rs7, 114;
	st.local.u8 	[%rd1+8], %rs7;
	st.local.u8 	[%rd1+9], %rs3;
	mov.b16 	%rs8, 100;
	st.local.u8 	[%rd1+10], %rs8;
	mov.b16 	%rs9, 33;
	st.local.u8 	[%rd1+11], %rs9;
	mov.b16 	%rs10, 0;
	st.local.u8 	[%rd1+12], %rs10;
	mov.u32 	%r3, %ctaid.x;
	mov.u32 	%r4, %ntid.x;
	mov.u32 	%r5, %tid.x;
	mad.lo.s32 	%r1, %r3, %r4, %r5;
	setp.ge.s32 	%p1, %r1, %r2;
	@%p1 bra 	$L__BB0_2;
	cvta.to.global.u64 	%rd4, %rd2;
	cvt.s64.s32 	%rd5, %r1;
	add.s64 	%rd6, %rd1, %rd5;
	ld.local.u8 	%rs11, [%rd6];
	add.s64 	%rd7, %rd4, %rd5;
	st.global.u8 	[%rd7], %rs11;
$L__BB0_2:
	ret;

}


// ===== COMPILED SASS (sm_100) =====

	.target	sm_100

	.elftype	@"ET_EXEC"


//--------------------- .note.nv.tkinfo           --------------------------
	.section	.note.nv.tkinfo,"",@"SHT_NOTE"
	.sectionflags	@"SHF_NOTE_NV_TKINFO"
	.tkinfo
        /*0018*/ 	.word	0x00000002
        /*0030*/ 	.string	""
        /*0030*/ 	.string	"ptxas"
        /*0030*/ 	.string	"Cuda compilation tools, release 13.0, V13.0.88"
        /*0030*/ 	.string	"Build cuda_13.0.r13.0/compiler.36424714_0"
        /*0030*/ 	.string	"-arch sm_100 -m 64 "



//--------------------- .note.nv.cuinfo           --------------------------
	.section	.note.nv.cuinfo,"",@"SHT_NOTE"
	.sectionflags	@"SHF_NOTE_NV_CUINFO"
        /*0018*/ 	.short	0x0002
        /*001a*/ 	.short	0x0064
        /*001c*/ 	.short	0x0082
	.zero		2


//--------------------- .nv.info                  --------------------------
	.section	.nv.info,"",@"SHT_CUDA_INFO"
	.align	4


	//----- nvinfo : EIATTR_REGCOUNT
	.align		4
        /*0000*/ 	.byte	0x04, 0x2f
        /*0002*/ 	.short	(.L_1 - .L_0)
	.align		4
.L_0:
        /*0004*/ 	.word	index@(_Z5helloPci)
        /*0008*/ 	.word	0x0000000c


	//----- nvinfo : EIATTR_FRAME_SIZE
	.align		4
.L_1:
        /*000c*/ 	.byte	0x04, 0x11
        /*000e*/ 	.short	(.L_3 - .L_2)
	.align		4
.L_2:
        /*0010*/ 	.word	index@(_Z5helloPci)
        /*0014*/ 	.word	0x00000010


	//----- nvinfo : EIATTR_MIN_STACK_SIZE
	.align		4
.L_3:
        /*0018*/ 	.byte	0x04, 0x12
        /*001a*/ 	.short	(.L_5 - .L_4)
	.align		4
.L_4:
        /*001c*/ 	.word	index@(_Z5helloPci)
        /*0020*/ 	.word	0x00000010
.L_5:


//--------------------- .nv.compat                --------------------------
	.section	.nv.compat,"",@"SHT_CUDA_COMPAT_INFO"
	.align	4
        /*0000*/ 	.byte	0x02, 0x09, 0x00, 0x00, 0x02, 0x02, 0x01, 0x00, 0x02, 0x05, 0x05, 0x00, 0x03, 0x07, 0x01, 0x01
        /*0010*/ 	.byte	0x02, 0x03, 0x00, 0x00, 0x02, 0x06, 0x01, 0x00, 0x04, 0x0b, 0x08, 0x00, 0x09, 0x00, 0x00, 0x00
        /*0020*/ 	.byte	0x00, 0x00, 0x00, 0x00


//--------------------- .nv.info._Z5helloPci      --------------------------
	.section	.nv.info._Z5helloPci,"",@"SHT_CUDA_INFO"
	.sectionflags	@""
	.align	4


	//----- nvinfo : EIATTR_CUDA_API_VERSION
	.align		4
        /*0000*/ 	.byte	0x04, 0x37
        /*0002*/ 	.short	(.L_7 - .L_6)
.L_6:
        /*0004*/ 	.word	0x00000082


	//----- nvinfo : EIATTR_KPARAM_INFO
	.align		4
.L_7:
        /*0008*/ 	.byte	0x04, 0x17
        /*000a*/ 	.short	(.L_9 - .L_8)
.L_8:
        /*000c*/ 	.word	0x00000000
        /*0010*/ 	.short	0x0001
        /*0012*/ 	.short	0x0008
        /*0014*/ 	.byte	0x00, 0xf0, 0x11, 0x00


	//----- nvinfo : EIATTR_KPARAM_INFO
	.align		4
.L_9:
        /*0018*/ 	.byte	0x04, 0x17
        /*001a*/ 	.short	(.L_11 - .L_10)
.L_10:
        /*001c*/ 	.word	0x00000000
        /*0020*/ 	.short	0x0000
        /*0022*/ 	.short	0x0000
        /*0024*/ 	.byte	0x00, 0xf5, 0x21, 0x00


	//----- nvinfo : EIATTR_SPARSE_MMA_MASK
	.align		4
.L_11:
        /*0028*/ 	.byte	0x03, 0x50
        /*002a*/ 	.short	0x0000


	//----- nvinfo : EIATTR_MAXREG_COUNT
	.align		4
        /*002c*/ 	.byte	0x03, 0x1b
        /*002e*/ 	.short	0x00ff


	//----- nvinfo : EIATTR_MERCURY_ISA_VERSION
	.align		4
        /*0030*/ 	.byte	0x03, 0x5f
        /*0032*/ 	.short	0x0101


	//----- nvinfo : EIATTR_VRC_CTA_INIT_COUNT
	.align		4
        /*0034*/ 	.byte	0x02, 0x4a
	.zero		1
	.zero		1


	//----- nvinfo : EIATTR_EXIT_INSTR_OFFSETS
	.align		4
        /*0038*/ 	.byte	0x04, 0x1c
        /*003a*/ 	.short	(.L_13 - .L_12)


	//   ....[0]....
.L_12:
        /*003c*/ 	.word	0x00000230


	//   ....[1]....
        /*0040*/ 	.word	0x000002b0


	//----- nvinfo : EIATTR_CBANK_PARAM_SIZE
	.align		4
.L_13:
        /*0044*/ 	.byte	0x03, 0x19
        /*0046*/ 	.short	0x000c


	//----- nvinfo : EIATTR_PARAM_CBANK
	.align		4
        /*0048*/ 	.byte	0x04, 0x0a
        /*004a*/ 	.short	(.L_15 - .L_14)
	.align		4
.L_14:
        /*004c*/ 	.word	index@(.nv.constant0._Z5helloPci)
        /*0050*/ 	.short	0x0380
        /*0052*/ 	.short	0x000c


	//----- nvinfo : EIATTR_SW_WAR
	.align		4
.L_15:
        /*0054*/ 	.byte	0x04, 0x36
        /*0056*/ 	.short	(.L_17 - .L_16)
.L_16:
        /*0058*/ 	.word	0x00000008
.L_17:


//--------------------- .nv.callgraph             --------------------------
	.section	.nv.callgraph,"",@"SHT_CUDA_CALLGRAPH"
	.align	4
	.sectionentsize	8
	.align		4
        /*0000*/ 	.word	0x00000000
	.align		4
        /*0004*/ 	.word	0xffffffff
	.align		4
        /*0008*/ 	.word	0x00000000
	.align		4
        /*000c*/ 	.word	0xfffffffe
	.align		4
        /*0010*/ 	.word	0x00000000
	.align		4
        /*0014*/ 	.word	0xfffffffd
	.align		4
        /*0018*/ 	.word	0x00000000
	.align		4
        /*001c*/ 	.word	0xfffffffc


//--------------------- .text._Z5helloPci         --------------------------
	.section	.text._Z5helloPci,"ax",@progbits
	.align	128
        .global         _Z5helloPci
        .type           _Z5helloPci,@function
        .size           _Z5helloPci,(.L_x_1 - _Z5helloPci)
        .other          _Z5helloPci,@"STO_CUDA_ENTRY STV_DEFAULT"
_Z5helloPci:
.text._Z5helloPci:
[----:B------:R-:W0:Y:S01]  /*0000*/  LDC R1, c[0x0][0x37c] ;  /* 0x0000df00ff017b82 */ /* 0x000e220000000800 */
[----:B------:R-:W1:Y:S07]  /*0010*/  S2R R5, SR_TID.X ;  /* 0x0000000000057919 */ /* 0x000e6e0000002100 */
[----:B------:R-:W1:Y:S01]  /*0020*/  S2UR UR4, SR_CTAID.X ;  /* 0x00000000000479c3 */ /* 0x000e620000002500 */
[----:B------:R-:W2:Y:S01]  /*0030*/  LDCU UR5, c[0x0][0x388] ;  /* 0x00007100ff0577ac */ /* 0x000ea20008000800 */
[----:B0-----:R-:W-:-:S02]  /*0040*/  VIADD R1, R1, 0xfffffff0 ;  /* 0xfffffff001017836 */ /* 0x001fc40000000000 */
[----:B------:R-:W-:Y:S02]  /*0050*/  HFMA2 R4, -RZ, RZ, 0, 6.4373016357421875e-06 ;  /* 0x0000006cff047431 */ /* 0x000fe400000001ff */
[----:B------:R-:W-:Y:S01]  /*0060*/  IMAD.MOV.U32 R2, RZ, RZ, 0x48 ;  /* 0x00000048ff027424 */ /* 0x000fe200078e00ff */
[----:B------:R-:W-:Y:S01]  /*0070*/  MOV R7, 0x57 ;  /* 0x0000005700077802 */ /* 0x000fe20000000f00 */
[----:B------:R-:W-:Y:S02]  /*0080*/  HFMA2 R9, -RZ, RZ, 0, 1.966953277587890625e-06 ;  /* 0x00000021ff097431 */ /* 0x000fe400000001ff */
[----:B------:R-:W-:Y:S01]  /*0090*/  IMAD.MOV.U32 R3, RZ, RZ, 0x65 ;  /* 0x00000065ff037424 */ /* 0x000fe200078e00ff */
[----:B------:R-:W1:Y:S01]  /*00a0*/  LDC R0, c[0x0][0x360] ;  /* 0x0000d800ff007b82 */ /* 0x000e620000000800 */
[----:B------:R0:W-:Y:S01]  /*00b0*/  STL.U8 [R1], R2 ;  /* 0x0000000201007387 */ /* 0x0001e20000100000 */
[----:B------:R-:W-:Y:S02]  /*00c0*/  IMAD.MOV.U32 R6, RZ, RZ, 0x6f ;  /* 0x0000006fff067424 */ /* 0x000fe400078e00ff */
[----:B------:R-:W-:Y:S01]  /*00d0*/  IMAD.MOV.U32 R8, RZ, RZ, 0x72 ;  /* 0x00000072ff087424 */ /* 0x000fe200078e00ff */
[----:B------:R-:W-:Y:S04]  /*00e0*/  STL.U8 [R1+0x2], R4 ;  /* 0x0000020401007387 */ /* 0x000fe80000100000 */
[----:B------:R-:W-:Y:S01]  /*00f0*/  STL.U8 [R1+0x3], R4 ;  /* 0x0000030401007387 */ /* 0x000fe20000100000 */
[----:B0-----:R-:W-:Y:S01]  /*0100*/  PRMT R2, R7, 0x7610, R2 ;  /* 0x0000761007027816 */ /* 0x001fe20000000002 */
[----:B------:R-:W-:-:S02]  /*0110*/  IMAD.MOV.U32 R7, RZ, RZ, 0x64 ;  /* 0x00000064ff077424 */ /* 0x000fc400078e00ff */
[----:B------:R0:W-:Y:S04]  /*0120*/  STL.U8 [R1+0x9], R4 ;  /* 0x0000090401007387 */ /* 0x0001e80000100000 */
[----:B------:R3:W-:Y:S04]  /*0130*/  STL.U8 [R1+0x1], R3 ;  /* 0x0000010301007387 */ /* 0x0007e80000100000 */
[----:B------:R4:W-:Y:S01]  /*0140*/  STL.U8 [R1+0x6], R2 ;  /* 0x0000060201007387 */ /* 0x0009e20000100000 */
[----:B0-----:R-:W-:Y:S01]  /*0150*/  PRMT R4, R7, 0x7610, R4 ;  /* 0x0000761007047816 */ /* 0x001fe20000000004 */
[--C-:B-1----:R-:W-:Y:S01]  /*0160*/  IMAD R0, R0, UR4, R5.reuse ;  /* 0x0000000400007c24 */ /* 0x102fe2000f8e0205 */
[----:B------:R-:W-:Y:S01]  /*0170*/  PRMT R5, R6, 0x7610, R5 ;  /* 0x0000761006057816 */ /* 0x000fe20000000005 */
[----:B------:R-:W-:Y:S01]  /*0180*/  IMAD.MOV.U32 R6, RZ, RZ, 0x20 ;  /* 0x00000020ff067424 */ /* 0x000fe200078e00ff */
[----:B---3--:R-:W-:Y:S01]  /*0190*/  PRMT R3, R8, 0x7610, R3 ;  /* 0x0000761008037816 */ /* 0x008fe20000000003 */
[----:B------:R4:W-:Y:S01]  /*01a0*/  STL.U8 [R1+0xa], R4 ;  /* 0x00000a0401007387 */ /* 0x0009e20000100000 */
[----:B--2---:R-:W-:-:S02]  /*01b0*/  ISETP.GE.AND P0, PT, R0, UR5, PT ;  /* 0x0000000500007c0c */ /* 0x004fc4000bf06270 */
[----:B------:R-:W-:Y:S01]  /*01c0*/  PRMT R7, R9, 0x7610, R7 ;  /* 0x0000761009077816 */ /* 0x000fe20000000007 */
[----:B------:R4:W-:Y:S04]  /*01d0*/  STL.U8 [R1+0x4], R5 ;  /* 0x0000040501007387 */ /* 0x0009e80000100000 */
[----:B------:R4:W-:Y:S04]  /*01e0*/  STL.U8 [R1+0x7], R5 ;  /* 0x0000070501007387 */ /* 0x0009e80000100000 */
[----:B------:R4:W-:Y:S04]  /*01f0*/  STL.U8 [R1+0x5], R6 ;  /* 0x0000050601007387 */ /* 0x0009e80000100000 */
[----:B------:R4:W-:Y:S04]  /*0200*/  STL.U8 [R1+0x8], R3 ;  /* 0x0000080301007387 */ /* 0x0009e80000100000 */
[----:B------:R4:W-:Y:S04]  /*0210*/  STL.U8 [R1+0xb], R7 ;  /* 0x00000b0701007387 */ /* 0x0009e80000100000 */
[----:B------:R4:W-:Y:S01]  /*0220*/  STL.U8 [R1+0xc], RZ ;  /* 0x00000cff01007387 */ /* 0x0009e20000100000 */
[----:B------:R-:W-:Y:S05]  /*0230*/  @P0 EXIT ;  /* 0x000000000000094d */ /* 0x000fea0003800000 */
[----:B----4-:R-:W-:Y:S01]  /*0240*/  IMAD.IADD R5, R1, 0x1, R0 ;  /* 0x0000000101057824 */ /* 0x010fe200078e0200 */
[----:B------:R-:W0:Y:S05]  /*0250*/  LDCU.64 UR6, c[0x0][0x380] ;  /* 0x00007000ff0677ac */ /* 0x000e2a0008000a00 */
[----:B------:R-:W2:Y:S01]  /*0260*/  LDL.U8 R5, [R5] ;  /* 0x0000000005057983 */ /* 0x000ea20000100000 */
[----:B------:R-:W2:Y:S01]  /*0270*/  LDCU.64 UR4, c[0x0][0x358] ;  /* 0x00006b00ff0477ac */ /* 0x000ea20008000a00 */
[----:B0-----:R-:W-:-:S04]  /*0280*/  IADD3 R2, P0, PT, R0, UR6, RZ ;  /* 0x0000000600027c10 */ /* 0x001fc8000ff1e0ff */
[----:B------:R-:W-:-:S05]  /*0290*/  LEA.HI.X.SX32 R3, R0, UR7, 0x1, P0 ;  /* 0x0000000700037c11 */ /* 0x000fca00080f0eff */
[----:B--2---:R-:W-:Y:S01]  /*02a0*/  STG.E.U8 desc[UR4][R2.64], R5 ;  /* 0x0000000502007986 */ /* 0x004fe2000c101104 */
[----:B------:R-:W-:Y:S05]  /*02b0*/  EXIT ;  /* 0x000000000000794d */ /* 0x000fea0003800000 */
.L_x_0:
[----:B------:R-:W-:-:S00]  /*02c0*/  BRA `(.L_x_0) ;  /* 0xfffffffc00fc7947 */ /* 0x000fc0000383ffff */
[----:B------:R-:W-:-:S00]  /*02d0*/  NOP ;  /* 0x0000000000007918 */ /* 0x000fc00000000000 */
        /* <DEDUP_REMOVED lines=10> */
.L_x_1:


//--------------------- .nv.shared.reserved.0     --------------------------
	.section	.nv.shared.reserved.0,"aw",@nobits
	.weak		__nv_reservedSMEM_offset_0_alias
	.size		__nv_reservedSMEM_offset_0_alias, 0, 64
	.other		__nv_reservedSMEM_offset_0_alias,@"STO_CUDA_RESERVED_SHARED STV_DEFAULT"
__nv_reservedSMEM_offset_0_alias:
	.zero		0
	.zero		64


//--------------------- .nv.constant0._Z5helloPci --------------------------
	.section	.nv.constant0._Z5helloPci,"a",@progbits
	.sectionflags	@""
	.align	4
.nv.constant0._Z5helloPci:
	.zero		908


//--------------------- SYMBOLS --------------------------

	.type		.nv.reservedSmem.offset0,@object
	.size		.nv.reservedSmem.offset0,0x4
